//
// Generated by NVIDIA NVVM Compiler
//
// Compiler Build ID: CL-36424714
// Cuda compilation tools, release 13.0, V13.0.88
// Based on NVVM 20.0.0
//

.version 9.0
.target sm_100
.address_size 64

	// .globl	_Z13reduce_stage1PKfPfi
.extern .shared .align 16 .b8 smem[];

.visible .entry _Z13reduce_stage1PKfPfi(
	.param .u64 .ptr .align 1 _Z13reduce_stage1PKfPfi_param_0,
	.param .u64 .ptr .align 1 _Z13reduce_stage1PKfPfi_param_1,
	.param .u32 _Z13reduce_stage1PKfPfi_param_2
)
{
	.reg .pred 	%p<11>;
	.reg .b32 	%r<39>;
	.reg .b32 	%f<29>;
	.reg .b64 	%rd<15>;

	ld.param.u64 	%rd3, [_Z13reduce_stage1PKfPfi_param_0];
	ld.param.u64 	%rd2, [_Z13reduce_stage1PKfPfi_param_1];
	ld.param.u32 	%r18, [_Z13reduce_stage1PKfPfi_param_2];
	cvta.to.global.u64 	%rd1, %rd3;
	mov.u32 	%r1, %tid.x;
	mov.u32 	%r2, %ctaid.x;
	mov.u32 	%r38, %ntid.x;
	mad.lo.s32 	%r36, %r2, %r38, %r1;
	mov.u32 	%r19, %nctaid.x;
	mul.lo.s32 	%r5, %r38, %r19;
	setp.ge.s32 	%p1, %r36, %r18;
	mov.f32 	%f28, 0f00000000;
	@%p1 bra 	$L__BB0_7;
	add.s32 	%r20, %r36, %r5;
	max.s32 	%r21, %r18, %r20;
	setp.lt.s32 	%p2, %r20, %r18;
	selp.u32 	%r22, 1, 0, %p2;
	add.s32 	%r23, %r20, %r22;
	sub.s32 	%r24, %r21, %r23;
	div.u32 	%r25, %r24, %r5;
	add.s32 	%r6, %r25, %r22;
	and.b32  	%r26, %r6, 3;
	setp.eq.s32 	%p3, %r26, 3;
	mov.f32 	%f28, 0f00000000;
	@%p3 bra 	$L__BB0_4;
	add.s32 	%r27, %r6, 1;
	and.b32  	%r28, %r27, 3;
	neg.s32 	%r34, %r28;
	mov.f32 	%f28, 0f00000000;
$L__BB0_3:
	.pragma "nounroll";
	mul.wide.s32 	%rd4, %r36, 4;
	add.s64 	%rd5, %rd1, %rd4;
	ld.global.f32 	%f12, [%rd5];
	add.f32 	%f28, %f28, %f12;
	add.s32 	%r36, %r36, %r5;
	add.s32 	%r34, %r34, 1;
	setp.ne.s32 	%p4, %r34, 0;
	@%p4 bra 	$L__BB0_3;
$L__BB0_4:
	setp.lt.u32 	%p5, %r6, 3;
	@%p5 bra 	$L__BB0_7;
	mul.wide.s32 	%rd8, %r5, 4;
	shl.b32 	%r29, %r5, 2;
$L__BB0_6:
	mul.wide.s32 	%rd6, %r36, 4;
	add.s64 	%rd7, %rd1, %rd6;
	ld.global.f32 	%f13, [%rd7];
	add.f32 	%f14, %f28, %f13;
	add.s64 	%rd9, %rd7, %rd8;
	ld.global.f32 	%f15, [%rd9];
	add.f32 	%f16, %f14, %f15;
	add.s64 	%rd10, %rd9, %rd8;
	ld.global.f32 	%f17, [%rd10];
	add.f32 	%f18, %f16, %f17;
	add.s64 	%rd11, %rd10, %rd8;
	ld.global.f32 	%f19, [%rd11];
	add.f32 	%f28, %f18, %f19;
	add.s32 	%r36, %r29, %r36;
	setp.lt.s32 	%p6, %r36, %r18;
	@%p6 bra 	$L__BB0_6;
$L__BB0_7:
	shl.b32 	%r30, %r1, 2;
	mov.u32 	%r31, smem;
	add.s32 	%r15, %r31, %r30;
	st.shared.f32 	[%r15], %f28;
	bar.sync 	0;
	setp.lt.u32 	%p7, %r38, 2;
	@%p7 bra 	$L__BB0_11;
$L__BB0_8:
	shr.u32 	%r17, %r38, 1;
	setp.ge.u32 	%p8, %r1, %r17;
	@%p8 bra 	$L__BB0_10;
	shl.b32 	%r32, %r17, 2;
	add.s32 	%r33, %r15, %r32;
	ld.shared.f32 	%f20, [%r33];
	ld.shared.f32 	%f21, [%r15];
	add.f32 	%f22, %f20, %f21;
	st.shared.f32 	[%r15], %f22;
$L__BB0_10:
	bar.sync 	0;
	setp.gt.u32 	%p9, %r38, 3;
	mov.u32 	%r38, %r17;
	@%p9 bra 	$L__BB0_8;
$L__BB0_11:
	setp.ne.s32 	%p10, %r1, 0;
	@%p10 bra 	$L__BB0_13;
	ld.shared.f32 	%f23, [smem];
	cvta.to.global.u64 	%rd12, %rd2;
	mul.wide.u32 	%rd13, %r2, 4;
	add.s64 	%rd14, %rd12, %rd13;
	st.global.f32 	[%rd14], %f23;
$L__BB0_13:
	ret;

}
	// .globl	_Z13reduce_stage2PKfPfi
.visible .entry _Z13reduce_stage2PKfPfi(
	.param .u64 .ptr .align 1 _Z13reduce_stage2PKfPfi_param_0,
	.param .u64 .ptr .align 1 _Z13reduce_stage2PKfPfi_param_1,
	.param .u32 _Z13reduce_stage2PKfPfi_param_2
)
{
	.reg .pred 	%p<7>;
	.reg .b32 	%r<16>;
	.reg .b32 	%f<14>;
	.reg .b64 	%rd<7>;

	ld.param.u64 	%rd2, [_Z13reduce_stage2PKfPfi_param_0];
	ld.param.u64 	%rd3, [_Z13reduce_stage2PKfPfi_param_1];
	ld.param.u32 	%r9, [_Z13reduce_stage2PKfPfi_param_2];
	mov.u32 	%r1, %tid.x;
	setp.ge.s32 	%p1, %r1, %r9;
	mov.f32 	%f13, 0f00000000;
	@%p1 bra 	$L__BB1_3;
	mov.u32 	%r2, %ntid.x;
	cvta.to.global.u64 	%rd1, %rd2;
	mov.f32 	%f13, 0f00000000;
	mov.u32 	%r14, %r1;
$L__BB1_2:
	mul.wide.s32 	%rd4, %r14, 4;
	add.s64 	%rd5, %rd1, %rd4;
	ld.global.f32 	%f6, [%rd5];
	add.f32 	%f13, %f13, %f6;
	add.s32 	%r14, %r14, %r2;
	setp.lt.s32 	%p2, %r14, %r9;
	@%p2 bra 	$L__BB1_2;
$L__BB1_3:
	shl.b32 	%r10, %r1, 2;
	mov.u32 	%r11, smem;
	add.s32 	%r5, %r11, %r10;
	st.shared.f32 	[%r5], %f13;
	bar.sync 	0;
	mov.u32 	%r15, %ntid.x;
	setp.lt.u32 	%p3, %r15, 2;
	@%p3 bra 	$L__BB1_7;
$L__BB1_4:
	shr.u32 	%r8, %r15, 1;
	setp.ge.u32 	%p4, %r1, %r8;
	@%p4 bra 	$L__BB1_6;
	shl.b32 	%r12, %r8, 2;
	add.s32 	%r13, %r5, %r12;
	ld.shared.f32 	%f7, [%r13];
	ld.shared.f32 	%f8, [%r5];
	add.f32 	%f9, %f7, %f8;
	st.shared.f32 	[%r5], %f9;
$L__BB1_6:
	bar.sync 	0;
	setp.gt.u32 	%p5, %r15, 3;
	mov.u32 	%r15, %r8;
	@%p5 bra 	$L__BB1_4;
$L__BB1_7:
	setp.ne.s32 	%p6, %r1, 0;
	@%p6 bra 	$L__BB1_9;
	ld.shared.f32 	%f10, [smem];
	cvta.to.global.u64 	%rd6, %rd3;
	atom.global.add.f32 	%f11, [%rd6], %f10;
$L__BB1_9:
	ret;

}


// ===== COMPILED SASS (sm_100) =====

	.target	sm_100

	.elftype	@"ET_EXEC"


//--------------------- .note.nv.tkinfo           --------------------------
	.section	.note.nv.tkinfo,"",@"SHT_NOTE"
	.sectionflags	@"SHF_NOTE_NV_TKINFO"
	.tkinfo
        /*0018*/ 	.word	0x00000002
        /*0030*/ 	.string	""
        /*0030*/ 	.string	"ptxas"
        /*0030*/ 	.string	"Cuda compilation tools, release 13.0, V13.0.88"
        /*0030*/ 	.string	"Build cuda_13.0.r13.0/compiler.36424714_0"
        /*0030*/ 	.string	"-arch sm_100 -m 64 "



//--------------------- .note.nv.cuinfo           --------------------------
	.section	.note.nv.cuinfo,"",@"SHT_NOTE"
	.sectionflags	@"SHF_NOTE_NV_CUINFO"
        /*0018*/ 	.short	0x0002
        /*001a*/ 	.short	0x0064
        /*001c*/ 	.short	0x0082
	.zero		2


//--------------------- .nv.info                  --------------------------
	.section	.nv.info,"",@"SHT_CUDA_INFO"
	.align	4


	//----- nvinfo : EIATTR_REGCOUNT
	.align		4
        /*0000*/ 	.byte	0x04, 0x2f
        /*0002*/ 	.short	(.L_1 - .L_0)
	.align		4
.L_0:
        /*0004*/ 	.word	index@(_Z13reduce_stage1PKfPfi)
        /*0008*/ 	.word	0x00000012


	//----- nvinfo : EIATTR_FRAME_SIZE
	.align		4
.L_1:
        /*000c*/ 	.byte	0x04, 0x11
        /*000e*/ 	.short	(.L_3 - .L_2)
	.align		4
.L_2:
        /*0010*/ 	.word	index@(_Z13reduce_stage1PKfPfi)
        /*0014*/ 	.word	0x00000000


	//----- nvinfo : EIATTR_REGCOUNT
	.align		4
.L_3:
        /*0018*/ 	.byte	0x04, 0x2f
        /*001a*/ 	.short	(.L_5 - .L_4)
	.align		4
.L_4:
        /*001c*/ 	.word	index@(_Z13reduce_stage2PKfPfi)
        /*0020*/ 	.word	0x0000000b


	//----- nvinfo : EIATTR_FRAME_SIZE
	.align		4
.L_5:
        /*0024*/ 	.byte	0x04, 0x11
        /*0026*/ 	.short	(.L_7 - .L_6)
	.align		4
.L_6:
        /*0028*/ 	.word	index@(_Z13reduce_stage2PKfPfi)
        /*002c*/ 	.word	0x00000000


	//----- nvinfo : EIATTR_MIN_STACK_SIZE
	.align		4
.L_7:
        /*0030*/ 	.byte	0x04, 0x12
        /*0032*/ 	.short	(.L_9 - .L_8)
	.align		4
.L_8:
        /*0034*/ 	.word	index@(_Z13reduce_stage2PKfPfi)
        /*0038*/ 	.word	0x00000000


	//----- nvinfo : EIATTR_MIN_STACK_SIZE
	.align		4
.L_9:
        /*003c*/ 	.byte	0x04, 0x12
        /*003e*/ 	.short	(.L_11 - .L_10)
	.align		4
.L_10:
        /*0040*/ 	.word	index@(_Z13reduce_stage1PKfPfi)
        /*0044*/ 	.word	0x00000000
.L_11:


//--------------------- .nv.compat                --------------------------
	.section	.nv.compat,"",@"SHT_CUDA_COMPAT_INFO"
	.align	4
        /*0000*/ 	.byte	0x02, 0x09, 0x00, 0x00, 0x02, 0x02, 0x01, 0x00, 0x02, 0x05, 0x05, 0x00, 0x03, 0x07, 0x01, 0x01
        /*0010*/ 	.byte	0x02, 0x03, 0x00, 0x00, 0x02, 0x06, 0x01, 0x00, 0x04, 0x0b, 0x08, 0x00, 0x09, 0x00, 0x00, 0x00
        /*0020*/ 	.byte	0x00, 0x00, 0x00, 0x00


//--------------------- .nv.info._Z13reduce_stage2PKfPfi --------------------------
	.section	.nv.info._Z13reduce_stage2PKfPfi,"",@"SHT_CUDA_INFO"
	.sectionflags	@""
	.align	4


	//----- nvinfo : EIATTR_CUDA_API_VERSION
	.align		4
        /*0000*/ 	.byte	0x04, 0x37
        /*0002*/ 	.short	(.L_13 - .L_12)
.L_12:
        /*0004*/ 	.word	0x00000082


	//----- nvinfo : EIATTR_KPARAM_INFO
	.align		4
.L_13:
        /*0008*/ 	.byte	0x04, 0x17
        /*000a*/ 	.short	(.L_15 - .L_14)
.L_14:
        /*000c*/ 	.word	0x00000000
        /*0010*/ 	.short	0x0002
        /*0012*/ 	.short	0x0010
        /*0014*/ 	.byte	0x00, 0xf0, 0x11, 0x00


	//----- nvinfo : EIATTR_KPARAM_INFO
	.align		4
.L_15:
        /*0018*/ 	.byte	0x04, 0x17
        /*001a*/ 	.short	(.L_17 - .L_16)
.L_16:
        /*001c*/ 	.word	0x00000000
        /*0020*/ 	.short	0x0001
        /*0022*/ 	.short	0x0008
        /*0024*/ 	.byte	0x00, 0xf5, 0x21, 0x00


	//----- nvinfo : EIATTR_KPARAM_INFO
	.align		4
.L_17:
        /*0028*/ 	.byte	0x04, 0x17
        /*002a*/ 	.short	(.L_19 - .L_18)
.L_18:
        /*002c*/ 	.word	0x00000000
        /*0030*/ 	.short	0x0000
        /*0032*/ 	.short	0x0000
        /*0034*/ 	.byte	0x00, 0xf5, 0x21, 0x00


	//----- nvinfo : EIATTR_SPARSE_MMA_MASK
	.align		4
.L_19:
        /*0038*/ 	.byte	0x03, 0x50
        /*003a*/ 	.short	0x0000


	//----- nvinfo : EIATTR_MAXREG_COUNT
	.align		4
        /*003c*/ 	.byte	0x03, 0x1b
        /*003e*/ 	.short	0x00ff


	//----- nvinfo : EIATTR_NUM_BARRIERS
	.align		4
        /*0040*/ 	.byte	0x02, 0x4c
        /*0042*/ 	.byte	0x01
	.zero		1


	//----- nvinfo : EIATTR_MERCURY_ISA_VERSION
	.align		4
        /*0044*/ 	.byte	0x03, 0x5f
        /*0046*/ 	.short	0x0101


	//----- nvinfo : EIATTR_VRC_CTA_INIT_COUNT
	.align		4
        /*0048*/ 	.byte	0x02, 0x4a
	.zero		1
	.zero		1


	//----- nvinfo : EIATTR_EXIT_INSTR_OFFSETS
	.align		4
        /*004c*/ 	.byte	0x04, 0x1c
        /*004e*/ 	.short	(.L_21 - .L_20)


	//   ....[0]....
.L_20:
        /*0050*/ 	.word	0x00000290


	//   ....[1]....
        /*0054*/ 	.word	0x00000300


	//----- nvinfo : EIATTR_CRS_STACK_SIZE
	.align		4
.L_21:
        /*0058*/ 	.byte	0x04, 0x1e
        /*005a*/ 	.short	(.L_23 - .L_22)
.L_22:
        /*005c*/ 	.word	0x00000000


	//----- nvinfo : EIATTR_CBANK_PARAM_SIZE
	.align		4
.L_23:
        /*0060*/ 	.byte	0x03, 0x19
        /*0062*/ 	.short	0x0014


	//----- nvinfo : EIATTR_PARAM_CBANK
	.align		4
        /*0064*/ 	.byte	0x04, 0x0a
        /*0066*/ 	.short	(.L_25 - .L_24)
	.align		4
.L_24:
        /*0068*/ 	.word	index@(.nv.constant0._Z13reduce_stage2PKfPfi)
        /*006c*/ 	.short	0x0380
        /*006e*/ 	.short	0x0014


	//----- nvinfo : EIATTR_SW_WAR
	.align		4
.L_25:
        /*0070*/ 	.byte	0x04, 0x36
        /*0072*/ 	.short	(.L_27 - .L_26)
.L_26:
        /*0074*/ 	.word	0x00000008
.L_27:


//--------------------- .nv.info._Z13reduce_stage1PKfPfi --------------------------
	.section	.nv.info._Z13reduce_stage1PKfPfi,"",@"SHT_CUDA_INFO"
	.sectionflags	@""
	.align	4


	//----- nvinfo : EIATTR_CUDA_API_VERSION
	.align		4
        /*0000*/ 	.byte	0x04, 0x37
        /*0002*/ 	.short	(.L_29 - .L_28)
.L_28:
        /*0004*/ 	.word	0x00000082


	//----- nvinfo : EIATTR_KPARAM_INFO
	.align		4
.L_29:
        /*0008*/ 	.byte	0x04, 0x17
        /*000a*/ 	.short	(.L_31 - .L_30)
.L_30:
        /*000c*/ 	.word	0x00000000
        /*0010*/ 	.short	0x0002
        /*0012*/ 	.short	0x0010
        /*0014*/ 	.byte	0x00, 0xf0, 0x11, 0x00


	//----- nvinfo : EIATTR_KPARAM_INFO
	.align		4
.L_31:
        /*0018*/ 	.byte	0x04, 0x17
        /*001a*/ 	.short	(.L_33 - .L_32)
.L_32:
        /*001c*/ 	.word	0x00000000
        /*0020*/ 	.short	0x0001
        /*0022*/ 	.short	0x0008
        /*0024*/ 	.byte	0x00, 0xf5, 0x21, 0x00


	//----- nvinfo : EIATTR_KPARAM_INFO
	.align		4
.L_33:
        /*0028*/ 	.byte	0x04, 0x17
        /*002a*/ 	.short	(.L_35 - .L_34)
.L_34:
        /*002c*/ 	.word	0x00000000
        /*0030*/ 	.short	0x0000
        /*0032*/ 	.short	0x0000
        /*0034*/ 	.byte	0x00, 0xf5, 0x21, 0x00


	//----- nvinfo : EIATTR_SPARSE_MMA_MASK
	.align		4
.L_35:
        /*0038*/ 	.byte	0x03, 0x50
        /*003a*/ 	.short	0x0000


	//----- nvinfo : EIATTR_MAXREG_COUNT
	.align		4
        /*003c*/ 	.byte	0x03, 0x1b
        /*003e*/ 	.short	0x00ff


	//----- nvinfo : EIATTR_NUM_BARRIERS
	.align		4
        /*0040*/ 	.byte	0x02, 0x4c
        /*0042*/ 	.byte	0x01
	.zero		1


	//----- nvinfo : EIATTR_MERCURY_ISA_VERSION
	.align		4
        /*0044*/ 	.byte	0x03, 0x5f
        /*0046*/ 	.short	0x0101


	//----- nvinfo : EIATTR_VRC_CTA_INIT_COUNT
	.align		4
        /*0048*/ 	.byte	0x02, 0x4a
	.zero		1
	.zero		1


	//----- nvinfo : EIATTR_EXIT_INSTR_OFFSETS
	.align		4
        /*004c*/ 	.byte	0x04, 0x1c
        /*004e*/ 	.short	(.L_37 - .L_36)


	//   ....[0]....
.L_36:
        /*0050*/ 	.word	0x000005f0


	//   ....[1]....
        /*0054*/ 	.word	0x00000670


	//----- nvinfo : EIATTR_CRS_STACK_SIZE
	.align		4
.L_37:
        /*0058*/ 	.byte	0x04, 0x1e
        /*005a*/ 	.short	(.L_39 - .L_38)
.L_38:
        /*005c*/ 	.word	0x00000000


	//----- nvinfo : EIATTR_CBANK_PARAM_SIZE
	.align		4
.L_39:
        /*0060*/ 	.byte	0x03, 0x19
        /*0062*/ 	.short	0x0014


	//----- nvinfo : EIATTR_PARAM_CBANK
	.align		4
        /*0064*/ 	.byte	0x04, 0x0a
        /*0066*/ 	.short	(.L_41 - .L_40)
	.align		4
.L_40:
        /*0068*/ 	.word	index@(.nv.constant0._Z13reduce_stage1PKfPfi)
        /*006c*/ 	.short	0x0380
        /*006e*/ 	.short	0x0014


	//----- nvinfo : EIATTR_SW_WAR
	.align		4
.L_41:
        /*0070*/ 	.byte	0x04, 0x36
        /*0072*/ 	.short	(.L_43 - .L_42)
.L_42:
        /*0074*/ 	.word	0x00000008
.L_43:


//--------------------- .nv.callgraph             --------------------------
	.section	.nv.callgraph,"",@"SHT_CUDA_CALLGRAPH"
	.align	4
	.sectionentsize	8
	.align		4
        /*0000*/ 	.word	0x00000000
	.align		4
        /*0004*/ 	.word	0xffffffff
	.align		4
        /*0008*/ 	.word	0x00000000
	.align		4
        /*000c*/ 	.word	0xfffffffe
	.align		4
        /*0010*/ 	.word	0x00000000
	.align		4
        /*0014*/ 	.word	0xfffffffd
	.align		4
        /*0018*/ 	.word	0x00000000
	.align		4
        /*001c*/ 	.word	0xfffffffc


//--------------------- .text._Z13reduce_stage2PKfPfi --------------------------
	.section	.text._Z13reduce_stage2PKfPfi,"ax",@progbits
	.align	128
        .global         _Z13reduce_stage2PKfPfi
        .type           _Z13reduce_stage2PKfPfi,@function
        .size           _Z13reduce_stage2PKfPfi,(.L_x_15 - _Z13reduce_stage2PKfPfi)
        .other          _Z13reduce_stage2PKfPfi,@"STO_CUDA_ENTRY STV_DEFAULT"
_Z13reduce_stage2PKfPfi:
.text._Z13reduce_stage2PKfPfi:
[----:B------:R-:W-:Y:S01]  /*0000*/  LDC R1, c[0x0][0x37c] ;  /* 0x0000df00ff017b82 */ /* 0x000fe20000000800 */
[----:B------:R-:W0:Y:S01]  /*0010*/  S2R R6, SR_TID.X ;  /* 0x0000000000067919 */ /* 0x000e220000002100 */
[----:B------:R-:W0:Y:S01]  /*0020*/  LDCU UR4, c[0x0][0x390] ;  /* 0x00007200ff0477ac */ /* 0x000e220008000800 */
[----:B------:R-:W-:Y:S01]  /*0030*/  BSSY.RECONVERGENT B0, `(.L_x_0) ;  /* 0x000000f000007945 */ /* 0x000fe20003800200 */
[----:B------:R-:W-:Y:S01]  /*0040*/  IMAD.MOV.U32 R0, RZ, RZ, RZ ;  /* 0x000000ffff007224 */ /* 0x000fe200078e00ff */
[----:B------:R-:W1:Y:S01]  /*0050*/  LDCU.64 UR6, c[0x0][0x358] ;  /* 0x00006b00ff0677ac */ /* 0x000e620008000a00 */
[----:B0-----:R-:W-:-:S13]  /*0060*/  ISETP.GE.AND P0, PT, R6, UR4, PT ;  /* 0x0000000406007c0c */ /* 0x001fda000bf06270 */
[----:B-1----:R-:W-:Y:S05]  /*0070*/  @P0 BRA `(.L_x_1) ;  /* 0x0000000000280947 */ /* 0x002fea0003800000 */
[----:B------:R-:W0:Y:S01]  /*0080*/  LDC R8, c[0x0][0x360] ;  /* 0x0000d800ff087b82 */ /* 0x000e220000000800 */
[----:B------:R-:W-:Y:S01]  /*0090*/  IMAD.MOV.U32 R0, RZ, RZ, RZ ;  /* 0x000000ffff007224 */ /* 0x000fe200078e00ff */
[----:B------:R-:W-:-:S06]  /*00a0*/  MOV R7, R6 ;  /* 0x0000000600077202 */ /* 0x000fcc0000000f00 */
[----:B------:R-:W1:Y:S02]  /*00b0*/  LDC.64 R4, c[0x0][0x380] ;  /* 0x0000e000ff047b82 */ /* 0x000e640000000a00 */
.L_x_2:
[----:B-1----:R-:W-:-:S06]  /*00c0*/  IMAD.WIDE R2, R7, 0x4, R4 ;  /* 0x0000000407027825 */ /* 0x002fcc00078e0204 */
[----:B------:R-:W2:Y:S01]  /*00d0*/  LDG.E R3, desc[UR6][R2.64] ;  /* 0x0000000602037981 */ /* 0x000ea2000c1e1900 */
[----:B0-----:R-:W-:-:S05]  /*00e0*/  IMAD.IADD R7, R8, 0x1, R7 ;  /* 0x0000000108077824 */ /* 0x001fca00078e0207 */
[----:B------:R-:W-:Y:S01]  /*00f0*/  ISETP.GE.AND P0, PT, R7, UR4, PT ;  /* 0x0000000407007c0c */ /* 0x000fe2000bf06270 */
[----:B--2---:R-:W-:-:S12]  /*0100*/  FADD R0, R3, R0 ;  /* 0x0000000003007221 */ /* 0x004fd80000000000 */
[----:B------:R-:W-:Y:S05]  /*0110*/  @!P0 BRA `(.L_x_2) ;  /* 0xfffffffc00e88947 */ /* 0x000fea000383ffff */
.L_x_1:
[----:B------:R-:W-:Y:S05]  /*0120*/  BSYNC.RECONVERGENT B0 ;  /* 0x0000000000007941 */ /* 0x000fea0003800200 */
.L_x_0:
[----:B------:R-:W0:Y:S01]  /*0130*/  S2UR UR5, SR_CgaCtaId ;  /* 0x00000000000579c3 */ /* 0x000e220000008800 */
[----:B------:R-:W-:Y:S01]  /*0140*/  UMOV UR4, 0x400 ;  /* 0x0000040000047882 */ /* 0x000fe20000000000 */
[----:B------:R-:W1:Y:S01]  /*0150*/  LDCU UR8, c[0x0][0x360] ;  /* 0x00006c00ff0877ac */ /* 0x000e620008000800 */
[----:B------:R-:W-:Y:S01]  /*0160*/  ISETP.NE.AND P0, PT, R6, RZ, PT ;  /* 0x000000ff0600720c */ /* 0x000fe20003f05270 */
[----:B-1----:R-:W-:Y:S02]  /*0170*/  UISETP.GE.U32.AND UP0, UPT, UR8, 0x2, UPT ;  /* 0x000000020800788c */ /* 0x002fe4000bf06070 */
[----:B0-----:R-:W-:-:S06]  /*0180*/  ULEA UR4, UR5, UR4, 0x18 ;  /* 0x0000000405047291 */ /* 0x001fcc000f8ec0ff */
[----:B------:R-:W-:-:S05]  /*0190*/  LEA R3, R6, UR4, 0x2 ;  /* 0x0000000406037c11 */ /* 0x000fca000f8e10ff */
[----:B------:R0:W-:Y:S01]  /*01a0*/  STS [R3], R0 ;  /* 0x0000000003007388 */ /* 0x0001e20000000800 */
[----:B------:R-:W-:Y:S06]  /*01b0*/  BAR.SYNC.DEFER_BLOCKING 0x0 ;  /* 0x0000000000007b1d */ /* 0x000fec0000010000 */
[----:B------:R-:W-:Y:S05]  /*01c0*/  BRA.U !UP0, `(.L_x_3) ;  /* 0x0000000108307547 */ /* 0x000fea000b800000 */
[----:B0-----:R-:W-:-:S07]  /*01d0*/  MOV R0, UR8 ;  /* 0x0000000800007c02 */ /* 0x001fce0008000f00 */
.L_x_4:
[----:B------:R-:W-:-:S04]  /*01e0*/  SHF.R.U32.HI R7, RZ, 0x1, R0 ;  /* 0x00000001ff077819 */ /* 0x000fc80000011600 */
[----:B------:R-:W-:-:S13]  /*01f0*/  ISETP.GE.U32.AND P1, PT, R6, R7, PT ;  /* 0x000000070600720c */ /* 0x000fda0003f26070 */
[----:B------:R-:W-:Y:S01]  /*0200*/  @!P1 IMAD R2, R7, 0x4, R3 ;  /* 0x0000000407029824 */ /* 0x000fe200078e0203 */
[----:B------:R-:W-:Y:S05]  /*0210*/  @!P1 LDS R5, [R3] ;  /* 0x0000000003059984 */ /* 0x000fea0000000800 */
[----:B------:R-:W0:Y:S02]  /*0220*/  @!P1 LDS R2, [R2] ;  /* 0x0000000002029984 */ /* 0x000e240000000800 */
[----:B0-----:R-:W-:-:S05]  /*0230*/  @!P1 FADD R4, R2, R5 ;  /* 0x0000000502049221 */ /* 0x001fca0000000000 */
[----:B------:R1:W-:Y:S01]  /*0240*/  @!P1 STS [R3], R4 ;  /* 0x0000000403009388 */ /* 0x0003e20000000800 */
[----:B------:R-:W-:Y:S01]  /*0250*/  BAR.SYNC.DEFER_BLOCKING 0x0 ;  /* 0x0000000000007b1d */ /* 0x000fe20000010000 */
[----:B------:R-:W-:Y:S02]  /*0260*/  ISETP.GT.U32.AND P1, PT, R0, 0x3, PT ;  /* 0x000000030000780c */ /* 0x000fe40003f24070 */
[----:B------:R-:W-:-:S11]  /*0270*/  MOV R0, R7 ;  /* 0x0000000700007202 */ /* 0x000fd60000000f00 */
[----:B-1----:R-:W-:Y:S05]  /*0280*/  @P1 BRA `(.L_x_4) ;  /* 0xfffffffc00d41947 */ /* 0x002fea000383ffff */
.L_x_3:
[----:B------:R-:W-:Y:S05]  /*0290*/  @P0 EXIT ;  /* 0x000000000000094d */ /* 0x000fea0003800000 */
[----:B------:R-:W1:Y:S01]  /*02a0*/  S2UR UR5, SR_CgaCtaId ;  /* 0x00000000000579c3 */ /* 0x000e620000008800 */
[----:B------:R-:W-:-:S07]  /*02b0*/  UMOV UR4, 0x400 ;  /* 0x0000040000047882 */ /* 0x000fce0000000000 */
[----:B0-----:R-:W0:Y:S01]  /*02c0*/  LDC.64 R2, c[0x0][0x388] ;  /* 0x0000e200ff027b82 */ /* 0x001e220000000a00 */
[----:B-1----:R-:W-:-:S09]  /*02d0*/  ULEA UR4, UR5, UR4, 0x18 ;  /* 0x0000000405047291 */ /* 0x002fd2000f8ec0ff */
[----:B------:R-:W0:Y:S04]  /*02e0*/  LDS R5, [UR4] ;  /* 0x00000004ff057984 */ /* 0x000e280008000800 */
[----:B0-----:R-:W-:Y:S01]  /*02f0*/  REDG.E.ADD.F32.FTZ.RN.STRONG.GPU desc[UR6][R2.64], R5 ;  /* 0x00000005020079a6 */ /* 0x001fe2000c12f306 */
[----:B------:R-:W-:Y:S05]  /*0300*/  EXIT ;  /* 0x000000000000794d */ /* 0x000fea0003800000 */
.L_x_5:
[----:B------:R-:W-:-:S00]  /*0310*/  BRA `(.L_x_5) ;  /* 0xfffffffc00fc7947 */ /* 0x000fc0000383ffff */
[----:B------:R-:W-:-:S00]  /*0320*/  NOP ;  /* 0x0000000000007918 */ /* 0x000fc00000000000 */
        /* <DEDUP_REMOVED lines=13> */
.L_x_15:


//--------------------- .text._Z13reduce_stage1PKfPfi --------------------------
	.section	.text._Z13reduce_stage1PKfPfi,"ax",@progbits
	.align	128
        .global         _Z13reduce_stage1PKfPfi
        .type           _Z13reduce_stage1PKfPfi,@function
        .size           _Z13reduce_stage1PKfPfi,(.L_x_16 - _Z13reduce_stage1PKfPfi)
        .other          _Z13reduce_stage1PKfPfi,@"STO_CUDA_ENTRY STV_DEFAULT"
_Z13reduce_stage1PKfPfi:
.text._Z13reduce_stage1PKfPfi:
[----:B------:R-:W-:Y:S01]  /*0000*/  LDC R1, c[0x0][0x37c] ;  /* 0x0000df00ff017b82 */ /* 0x000fe20000000800 */
[----:B------:R-:W0:Y:S01]  /*0010*/  S2R R3, SR_TID.X ;  /* 0x0000000000037919 */ /* 0x000e220000002100 */
[----:B------:R-:W1:Y:S06]  /*0020*/  LDCU UR4, c[0x0][0x360] ;  /* 0x00006c00ff0477ac */ /* 0x000e6c0008000800 */
[----:B------:R-:W2:Y:S01]  /*0030*/  LDC R4, c[0x0][0x370] ;  /* 0x0000dc00ff047b82 */ /* 0x000ea20000000800 */
[----:B------:R-:W-:Y:S01]  /*0040*/  BSSY.RECONVERGENT B0, `(.L_x_6) ;  /* 0x0000046000007945 */ /* 0x000fe20003800200 */
[----:B------:R-:W0:Y:S01]  /*0050*/  S2R R0, SR_CTAID.X ;  /* 0x0000000000007919 */ /* 0x000e220000002500 */
[----:B------:R-:W3:Y:S01]  /*0060*/  LDCU UR5, c[0x0][0x390] ;  /* 0x00007200ff0577ac */ /* 0x000ee20008000800 */
[----:B------:R-:W-:Y:S01]  /*0070*/  IMAD.MOV.U32 R6, RZ, RZ, RZ ;  /* 0x000000ffff067224 */ /* 0x000fe200078e00ff */
[----:B------:R-:W4:Y:S01]  /*0080*/  LDCU.64 UR6, c[0x0][0x358] ;  /* 0x00006b00ff0677ac */ /* 0x000f220008000a00 */
[----:B-1----:R-:W-:-:S02]  /*0090*/  IMAD.U32 R2, RZ, RZ, UR4 ;  /* 0x00000004ff027e24 */ /* 0x002fc4000f8e00ff */
[----:B--2---:R-:W-:Y:S02]  /*00a0*/  IMAD R4, R4, UR4, RZ ;  /* 0x0000000404047c24 */ /* 0x004fe4000f8e02ff */
[----:B0-----:R-:W-:-:S05]  /*00b0*/  IMAD R5, R0, UR4, R3 ;  /* 0x0000000400057c24 */ /* 0x001fca000f8e0203 */
[----:B---3--:R-:W-:-:S13]  /*00c0*/  ISETP.GE.AND P0, PT, R5, UR5, PT ;  /* 0x0000000505007c0c */ /* 0x008fda000bf06270 */
[----:B----4-:R-:W-:Y:S05]  /*00d0*/  @P0 BRA `(.L_x_7) ;  /* 0x0000000000f00947 */ /* 0x010fea0003800000 */
[----:B------:R-:W0:Y:S01]  /*00e0*/  I2F.U32.RP R11, R4 ;  /* 0x00000004000b7306 */ /* 0x000e220000209000 */
[C---:B------:R-:W-:Y:S01]  /*00f0*/  IADD3 R8, PT, PT, R4.reuse, R5, RZ ;  /* 0x0000000504087210 */ /* 0x040fe20007ffe0ff */
[----:B------:R-:W-:Y:S01]  /*0100*/  IMAD.MOV R13, RZ, RZ, -R4 ;  /* 0x000000ffff0d7224 */ /* 0x000fe200078e0a04 */
[----:B------:R-:W-:Y:S01]  /*0110*/  ISETP.NE.U32.AND P2, PT, R4, RZ, PT ;  /* 0x000000ff0400720c */ /* 0x000fe20003f45070 */
[----:B------:R-:W-:Y:S01]  /*0120*/  BSSY.RECONVERGENT B1, `(.L_x_8) ;  /* 0x0000026000017945 */ /* 0x000fe20003800200 */
[C---:B------:R-:W-:Y:S02]  /*0130*/  ISETP.GE.AND P0, PT, R8.reuse, UR5, PT ;  /* 0x0000000508007c0c */ /* 0x040fe4000bf06270 */
[----:B------:R-:W-:Y:S02]  /*0140*/  VIMNMX R9, PT, PT, R8, UR5, !PT ;  /* 0x0000000508097c48 */ /* 0x000fe4000ffe0100 */
[----:B------:R-:W-:-:S04]  /*0150*/  SEL R10, RZ, 0x1, P0 ;  /* 0x00000001ff0a7807 */ /* 0x000fc80000000000 */
[----:B------:R-:W-:Y:S01]  /*0160*/  IADD3 R9, PT, PT, R9, -R8, -R10 ;  /* 0x8000000809097210 */ /* 0x000fe20007ffe80a */
[----:B0-----:R-:W0:Y:S02]  /*0170*/  MUFU.RCP R11, R11 ;  /* 0x0000000b000b7308 */ /* 0x001e240000001000 */
[----:B0-----:R-:W-:-:S06]  /*0180*/  IADD3 R6, PT, PT, R11, 0xffffffe, RZ ;  /* 0x0ffffffe0b067810 */ /* 0x001fcc0007ffe0ff */
[----:B------:R0:W1:Y:S02]  /*0190*/  F2I.FTZ.U32.TRUNC.NTZ R7, R6 ;  /* 0x0000000600077305 */ /* 0x000064000021f000 */
[----:B0-----:R-:W-:Y:S02]  /*01a0*/  IMAD.MOV.U32 R6, RZ, RZ, RZ ;  /* 0x000000ffff067224 */ /* 0x001fe400078e00ff */
[----:B-1----:R-:W-:-:S04]  /*01b0*/  IMAD R13, R13, R7, RZ ;  /* 0x000000070d0d7224 */ /* 0x002fc800078e02ff */
[----:B------:R-:W-:-:S06]  /*01c0*/  IMAD.HI.U32 R12, R7, R13, R6 ;  /* 0x0000000d070c7227 */ /* 0x000fcc00078e0006 */
[----:B------:R-:W-:-:S05]  /*01d0*/  IMAD.HI.U32 R7, R12, R9, RZ ;  /* 0x000000090c077227 */ /* 0x000fca00078e00ff */
[----:B------:R-:W-:-:S05]  /*01e0*/  IADD3 R6, PT, PT, -R7, RZ, RZ ;  /* 0x000000ff07067210 */ /* 0x000fca0007ffe1ff */
[----:B------:R-:W-:-:S05]  /*01f0*/  IMAD R9, R4, R6, R9 ;  /* 0x0000000604097224 */ /* 0x000fca00078e0209 */
[----:B------:R-:W-:-:S13]  /*0200*/  ISETP.GE.U32.AND P0, PT, R9, R4, PT ;  /* 0x000000040900720c */ /* 0x000fda0003f06070 */
[----:B------:R-:W-:Y:S01]  /*0210*/  @P0 IMAD.IADD R9, R9, 0x1, -R4 ;  /* 0x0000000109090824 */ /* 0x000fe200078e0a04 */
[----:B------:R-:W-:-:S04]  /*0220*/  @P0 IADD3 R7, PT, PT, R7, 0x1, RZ ;  /* 0x0000000107070810 */ /* 0x000fc80007ffe0ff */
[----:B------:R-:W-:-:S13]  /*0230*/  ISETP.GE.U32.AND P1, PT, R9, R4, PT ;  /* 0x000000040900720c */ /* 0x000fda0003f26070 */
[----:B------:R-:W-:Y:S01]  /*0240*/  @P1 VIADD R7, R7, 0x1 ;  /* 0x0000000107071836 */ /* 0x000fe20000000000 */
[----:B------:R-:W-:-:S04]  /*0250*/  @!P2 LOP3.LUT R7, RZ, R4, RZ, 0x33, !PT ;  /* 0x00000004ff07a212 */ /* 0x000fc800078e33ff */
[----:B------:R-:W-:-:S04]  /*0260*/  IADD3 R7, PT, PT, R10, R7, RZ ;  /* 0x000000070a077210 */ /* 0x000fc80007ffe0ff */
[C---:B------:R-:W-:Y:S02]  /*0270*/  LOP3.LUT R6, R7.reuse, 0x3, RZ, 0xc0, !PT ;  /* 0x0000000307067812 */ /* 0x040fe400078ec0ff */
[----:B------:R-:W-:Y:S02]  /*0280*/  ISETP.GE.U32.AND P1, PT, R7, 0x3, PT ;  /* 0x000000030700780c */ /* 0x000fe40003f26070 */
[----:B------:R-:W-:Y:S01]  /*0290*/  ISETP.NE.AND P0, PT, R6, 0x3, PT ;  /* 0x000000030600780c */ /* 0x000fe20003f05270 */
[----:B------:R-:W-:-:S12]  /*02a0*/  IMAD.MOV.U32 R6, RZ, RZ, RZ ;  /* 0x000000ffff067224 */ /* 0x000fd800078e00ff */
[----:B------:R-:W-:Y:S05]  /*02b0*/  @!P0 BRA `(.L_x_9) ;  /* 0x0000000000308947 */ /* 0x000fea0003800000 */
[----:B------:R-:W0:Y:S01]  /*02c0*/  LDC.64 R10, c[0x0][0x380] ;  /* 0x0000e000ff0a7b82 */ /* 0x000e220000000a00 */
[----:B------:R-:W-:-:S04]  /*02d0*/  IADD3 R6, PT, PT, R7, 0x1, RZ ;  /* 0x0000000107067810 */ /* 0x000fc80007ffe0ff */
[----:B------:R-:W-:Y:S01]  /*02e0*/  LOP3.LUT R7, R6, 0x3, RZ, 0xc0, !PT ;  /* 0x0000000306077812 */ /* 0x000fe200078ec0ff */
[----:B------:R-:W-:-:S03]  /*02f0*/  IMAD.MOV.U32 R6, RZ, RZ, RZ ;  /* 0x000000ffff067224 */ /* 0x000fc600078e00ff */
[----:B------:R-:W-:-:S07]  /*0300*/  IADD3 R7, PT, PT, -R7, RZ, RZ ;  /* 0x000000ff07077210 */ /* 0x000fce0007ffe1ff */
.L_x_10:
[----:B0-----:R-:W-:-:S06]  /*0310*/  IMAD.WIDE R8, R5, 0x4, R10 ;  /* 0x0000000405087825 */ /* 0x001fcc00078e020a */
[----:B------:R-:W2:Y:S01]  /*0320*/  LDG.E R9, desc[UR6][R8.64] ;  /* 0x0000000608097981 */ /* 0x000ea2000c1e1900 */
[----:B------:R-:W-:Y:S01]  /*0330*/  VIADD R7, R7, 0x1 ;  /* 0x0000000107077836 */ /* 0x000fe20000000000 */
[----:B------:R-:W-:-:S04]  /*0340*/  IADD3 R5, PT, PT, R4, R5, RZ ;  /* 0x0000000504057210 */ /* 0x000fc80007ffe0ff */
[----:B------:R-:W-:Y:S01]  /*0350*/  ISETP.NE.AND P0, PT, R7, RZ, PT ;  /* 0x000000ff0700720c */ /* 0x000fe20003f05270 */
[----:B--2---:R-:W-:-:S12]  /*0360*/  FADD R6, R9, R6 ;  /* 0x0000000609067221 */ /* 0x004fd80000000000 */
[----:B------:R-:W-:Y:S05]  /*0370*/  @P0 BRA `(.L_x_10) ;  /* 0xfffffffc00e40947 */ /* 0x000fea000383ffff */
.L_x_9:
[----:B------:R-:W-:Y:S05]  /*0380*/  BSYNC.RECONVERGENT B1 ;  /* 0x0000000000017941 */ /* 0x000fea0003800200 */
.L_x_8:
[----:B------:R-:W-:Y:S05]  /*0390*/  @!P1 BRA `(.L_x_7) ;  /* 0x0000000000409947 */ /* 0x000fea0003800000 */
.L_x_11:
[----:B------:R-:W0:Y:S02]  /*03a0*/  LDC.64 R8, c[0x0][0x380] ;  /* 0x0000e000ff087b82 */ /* 0x000e240000000a00 */
[----:B0-----:R-:W-:-:S04]  /*03b0*/  IMAD.WIDE R14, R5, 0x4, R8 ;  /* 0x00000004050e7825 */ /* 0x001fc800078e0208 */
[C---:B------:R-:W-:Y:S02]  /*03c0*/  IMAD.WIDE R8, R4.reuse, 0x4, R14 ;  /* 0x0000000404087825 */ /* 0x040fe400078e020e */
[----:B------:R-:W2:Y:S02]  /*03d0*/  LDG.E R15, desc[UR6][R14.64] ;  /* 0x000000060e0f7981 */ /* 0x000ea4000c1e1900 */
[C---:B------:R-:W-:Y:S02]  /*03e0*/  IMAD.WIDE R10, R4.reuse, 0x4, R8 ;  /* 0x00000004040a7825 */ /* 0x040fe400078e0208 */
[----:B------:R-:W3:Y:S02]  /*03f0*/  LDG.E R9, desc[UR6][R8.64] ;  /* 0x0000000608097981 */ /* 0x000ee4000c1e1900 */
[C---:B------:R-:W-:Y:S02]  /*0400*/  IMAD.WIDE R12, R4.reuse, 0x4, R10 ;  /* 0x00000004040c7825 */ /* 0x040fe400078e020a */
[----:B------:R-:W4:Y:S04]  /*0410*/  LDG.E R11, desc[UR6][R10.64] ;  /* 0x000000060a0b7981 */ /* 0x000f28000c1e1900 */
[----:B------:R-:W5:Y:S01]  /*0420*/  LDG.E R13, desc[UR6][R12.64] ;  /* 0x000000060c0d7981 */ /* 0x000f62000c1e1900 */
[----:B------:R-:W-:-:S05]  /*0430*/  IMAD R5, R4, 0x4, R5 ;  /* 0x0000000404057824 */ /* 0x000fca00078e0205 */
[----:B------:R-:W-:Y:S01]  /*0440*/  ISETP.GE.AND P0, PT, R5, UR5, PT ;  /* 0x0000000505007c0c */ /* 0x000fe2000bf06270 */
[----:B--2---:R-:W-:-:S04]  /*0450*/  FADD R6, R15, R6 ;  /* 0x000000060f067221 */ /* 0x004fc80000000000 */
[----:B---3--:R-:W-:-:S04]  /*0460*/  FADD R6, R6, R9 ;  /* 0x0000000906067221 */ /* 0x008fc80000000000 */
[----:B----4-:R-:W-:-:S04]  /*0470*/  FADD R6, R6, R11 ;  /* 0x0000000b06067221 */ /* 0x010fc80000000000 */
[----:B-----5:R-:W-:Y:S01]  /*0480*/  FADD R6, R6, R13 ;  /* 0x0000000d06067221 */ /* 0x020fe20000000000 */
[----:B------:R-:W-:Y:S06]  /*0490*/  @!P0 BRA `(.L_x_11) ;  /* 0xfffffffc00c08947 */ /* 0x000fec000383ffff */
.L_x_7:
[----:B------:R-:W-:Y:S05]  /*04a0*/  BSYNC.RECONVERGENT B0 ;  /* 0x0000000000007941 */ /* 0x000fea0003800200 */
.L_x_6:
[----:B------:R-:W0:Y:S01]  /*04b0*/  S2UR UR5, SR_CgaCtaId ;  /* 0x00000000000579c3 */ /* 0x000e220000008800 */
[----:B------:R-:W-:Y:S01]  /*04c0*/  UMOV UR4, 0x400 ;  /* 0x0000040000047882 */ /* 0x000fe20000000000 */
[----:B------:R-:W-:Y:S02]  /*04d0*/  ISETP.GE.U32.AND P1, PT, R2, 0x2, PT ;  /* 0x000000020200780c */ /* 0x000fe40003f26070 */
[----:B------:R-:W-:Y:S01]  /*04e0*/  ISETP.NE.AND P0, PT, R3, RZ, PT ;  /* 0x000000ff0300720c */ /* 0x000fe20003f05270 */
[----:B0-----:R-:W-:-:S06]  /*04f0*/  ULEA UR4, UR5, UR4, 0x18 ;  /* 0x0000000405047291 */ /* 0x001fcc000f8ec0ff */
[----:B------:R-:W-:-:S05]  /*0500*/  LEA R5, R3, UR4, 0x2 ;  /* 0x0000000403057c11 */ /* 0x000fca000f8e10ff */
[----:B------:R0:W-:Y:S01]  /*0510*/  STS [R5], R6 ;  /* 0x0000000605007388 */ /* 0x0001e20000000800 */
[----:B------:R-:W-:Y:S06]  /*0520*/  BAR.SYNC.DEFER_BLOCKING 0x0 ;  /* 0x0000000000007b1d */ /* 0x000fec0000010000 */
[----:B------:R-:W-:Y:S05]  /*0530*/  @!P1 BRA `(.L_x_12) ;  /* 0x00000000002c9947 */ /* 0x000fea0003800000 */
.L_x_13:
[----:B------:R-:W-:-:S04]  /*0540*/  SHF.R.U32.HI R8, RZ, 0x1, R2 ;  /* 0x00000001ff087819 */ /* 0x000fc80000011602 */
[----:B------:R-:W-:-:S13]  /*0550*/  ISETP.GE.U32.AND P1, PT, R3, R8, PT ;  /* 0x000000080300720c */ /* 0x000fda0003f26070 */
[----:B------:R-:W-:Y:S01]  /*0560*/  @!P1 LEA R4, R8, R5, 0x2 ;  /* 0x0000000508049211 */ /* 0x000fe200078e10ff */
[----:B------:R-:W-:Y:S05]  /*0570*/  @!P1 LDS R7, [R5] ;  /* 0x0000000005079984 */ /* 0x000fea0000000800 */
[----:B------:R-:W0:Y:S02]  /*0580*/  @!P1 LDS R4, [R4] ;  /* 0x0000000004049984 */ /* 0x000e240000000800 */
[----:B0-----:R-:W-:-:S05]  /*0590*/  @!P1 FADD R6, R4, R7 ;  /* 0x0000000704069221 */ /* 0x001fca0000000000 */
[----:B------:R1:W-:Y:S01]  /*05a0*/  @!P1 STS [R5], R6 ;  /* 0x0000000605009388 */ /* 0x0003e20000000800 */
[----:B------:R-:W-:Y:S01]  /*05b0*/  BAR.SYNC.DEFER_BLOCKING 0x0 ;  /* 0x0000000000007b1d */ /* 0x000fe20000010000 */
[----:B------:R-:W-:Y:S01]  /*05c0*/  ISETP.GT.U32.AND P1, PT, R2, 0x3, PT ;  /* 0x000000030200780c */ /* 0x000fe20003f24070 */
[----:B------:R-:W-:-:S12]  /*05d0*/  IMAD.MOV.U32 R2, RZ, RZ, R8 ;  /* 0x000000ffff027224 */ /* 0x000fd800078e0008 */
[----:B-1----:R-:W-:Y:S05]  /*05e0*/  @P1 BRA `(.L_x_13) ;  /* 0xfffffffc00d41947 */ /* 0x002fea000383ffff */
.L_x_12:
[----:B------:R-:W-:Y:S05]  /*05f0*/  @P0 EXIT ;  /* 0x000000000000094d */ /* 0x000fea0003800000 */
[----:B------:R-:W1:Y:S01]  /*0600*/  S2UR UR5, SR_CgaCtaId ;  /* 0x00000000000579c3 */ /* 0x000e620000008800 */
[----:B------:R-:W-:-:S07]  /*0610*/  UMOV UR4, 0x400 ;  /* 0x0000040000047882 */ /* 0x000fce0000000000 */
[----:B------:R-:W2:Y:S01]  /*0620*/  LDC.64 R2, c[0x0][0x388] ;  /* 0x0000e200ff027b82 */ /* 0x000ea20000000a00 */
[----:B-1----:R-:W-:Y:S01]  /*0630*/  ULEA UR4, UR5, UR4, 0x18 ;  /* 0x0000000405047291 */ /* 0x002fe2000f8ec0ff */
[----:B--2---:R-:W-:-:S08]  /*0640*/  IMAD.WIDE.U32 R2, R0, 0x4, R2 ;  /* 0x0000000400027825 */ /* 0x004fd000078e0002 */
[----:B0-----:R-:W0:Y:S04]  /*0650*/  LDS R5, [UR4] ;  /* 0x00000004ff057984 */ /* 0x001e280008000800 */
[----:B0-----:R-:W-:Y:S01]  /*0660*/  STG.E desc[UR6][R2.64], R5 ;  /* 0x0000000502007986 */ /* 0x001fe2000c101906 */
[----:B------:R-:W-:Y:S05]  /*0670*/  EXIT ;  /* 0x000000000000794d */ /* 0x000fea0003800000 */
.L_x_14:
        /* <DEDUP_REMOVED lines=16> */
.L_x_16:


//--------------------- .nv.shared._Z13reduce_stage2PKfPfi --------------------------
	.section	.nv.shared._Z13reduce_stage2PKfPfi,"aw",@nobits
	.sectionflags	@""
	.align	16
	.zero		1024


//--------------------- .nv.shared.reserved.0     --------------------------
	.section	.nv.shared.reserved.0,"aw",@nobits
	.weak		__nv_reservedSMEM_offset_0_alias
	.size		__nv_reservedSMEM_offset_0_alias, 0, 64
	.other		__nv_reservedSMEM_offset_0_alias,@"STO_CUDA_RESERVED_SHARED STV_DEFAULT"
__nv_reservedSMEM_offset_0_alias:
	.zero		0
	.zero		64


//--------------------- .nv.shared._Z13reduce_stage1PKfPfi --------------------------
	.section	.nv.shared._Z13reduce_stage1PKfPfi,"aw",@nobits
	.sectionflags	@""
	.align	16
	.zero		1024


//--------------------- .nv.constant0._Z13reduce_stage2PKfPfi --------------------------
	.section	.nv.constant0._Z13reduce_stage2PKfPfi,"a",@progbits
	.sectionflags	@""
	.align	4
.nv.constant0._Z13reduce_stage2PKfPfi:
	.zero		916


//--------------------- .nv.constant0._Z13reduce_stage1PKfPfi --------------------------
	.section	.nv.constant0._Z13reduce_stage1PKfPfi,"a",@progbits
	.sectionflags	@""
	.align	4
.nv.constant0._Z13reduce_stage1PKfPfi:
	.zero		916


//--------------------- SYMBOLS --------------------------

	.type		.nv.reservedSmem.offset0,@object
	.size		.nv.reservedSmem.offset0,0x4
	.type		.nv.reservedSmem.cap,@object
	.size		.nv.reservedSmem.cap,0x4
